//
// Generated by NVIDIA NVVM Compiler
//
// Compiler Build ID: CL-36424714
// Cuda compilation tools, release 13.0, V13.0.88
// Based on NVVM 20.0.0
//

.version 9.0
.target sm_100
.address_size 64

	// .globl	_Z11dot_productPKiS0_Pii

.visible .entry _Z11dot_productPKiS0_Pii(
	.param .u64 .ptr .align 1 _Z11dot_productPKiS0_Pii_param_0,
	.param .u64 .ptr .align 1 _Z11dot_productPKiS0_Pii_param_1,
	.param .u64 .ptr .align 1 _Z11dot_productPKiS0_Pii_param_2,
	.param .u32 _Z11dot_productPKiS0_Pii_param_3
)
{
	.reg .pred 	%p<2>;
	.reg .b32 	%r<10>;
	.reg .b64 	%rd<10>;

	ld.param.u64 	%rd1, [_Z11dot_productPKiS0_Pii_param_0];
	ld.param.u64 	%rd2, [_Z11dot_productPKiS0_Pii_param_1];
	ld.param.u64 	%rd3, [_Z11dot_productPKiS0_Pii_param_2];
	ld.param.u32 	%r2, [_Z11dot_productPKiS0_Pii_param_3];
	mov.u32 	%r3, %tid.x;
	mov.u32 	%r4, %ctaid.x;
	mov.u32 	%r5, %ntid.x;
	mad.lo.s32 	%r1, %r4, %r5, %r3;
	setp.ge.s32 	%p1, %r1, %r2;
	@%p1 bra 	$L__BB0_2;
	cvta.to.global.u64 	%rd4, %rd1;
	cvta.to.global.u64 	%rd5, %rd2;
	cvta.to.global.u64 	%rd6, %rd3;
	mul.wide.s32 	%rd7, %r1, 4;
	add.s64 	%rd8, %rd4, %rd7;
	ld.global.u32 	%r6, [%rd8];
	add.s64 	%rd9, %rd5, %rd7;
	ld.global.u32 	%r7, [%rd9];
	mul.lo.s32 	%r8, %r7, %r6;
	atom.global.add.u32 	%r9, [%rd6], %r8;
$L__BB0_2:
	ret;

}


// ===== COMPILED SASS (sm_100) =====

	.target	sm_100

	.elftype	@"ET_EXEC"


//--------------------- .note.nv.tkinfo           --------------------------
	.section	.note.nv.tkinfo,"",@"SHT_NOTE"
	.sectionflags	@"SHF_NOTE_NV_TKINFO"
	.tkinfo
        /*0018*/ 	.word	0x00000002
        /*0030*/ 	.string	""
        /*0030*/ 	.string	"ptxas"
        /*0030*/ 	.string	"Cuda compilation tools, release 13.0, V13.0.88"
        /*0030*/ 	.string	"Build cuda_13.0.r13.0/compiler.36424714_0"
        /*0030*/ 	.string	"-arch sm_100 -m 64 "



//--------------------- .note.nv.cuinfo           --------------------------
	.section	.note.nv.cuinfo,"",@"SHT_NOTE"
	.sectionflags	@"SHF_NOTE_NV_CUINFO"
        /*0018*/ 	.short	0x0002
        /*001a*/ 	.short	0x0064
        /*001c*/ 	.short	0x0082
	.zero		2


//--------------------- .nv.info                  --------------------------
	.section	.nv.info,"",@"SHT_CUDA_INFO"
	.align	4


	//----- nvinfo : EIATTR_REGCOUNT
	.align		4
        /*0000*/ 	.byte	0x04, 0x2f
        /*0002*/ 	.short	(.L_1 - .L_0)
	.align		4
.L_0:
        /*0004*/ 	.word	index@(_Z11dot_productPKiS0_Pii)
        /*0008*/ 	.word	0x0000000c


	//----- nvinfo : EIATTR_FRAME_SIZE
	.align		4
.L_1:
        /*000c*/ 	.byte	0x04, 0x11
        /*000e*/ 	.short	(.L_3 - .L_2)
	.align		4
.L_2:
        /*0010*/ 	.word	index@(_Z11dot_productPKiS0_Pii)
        /*0014*/ 	.word	0x00000000


	//----- nvinfo : EIATTR_MIN_STACK_SIZE
	.align		4
.L_3:
        /*0018*/ 	.byte	0x04, 0x12
        /*001a*/ 	.short	(.L_5 - .L_4)
	.align		4
.L_4:
        /*001c*/ 	.word	index@(_Z11dot_productPKiS0_Pii)
        /*0020*/ 	.word	0x00000000
.L_5:


//--------------------- .nv.compat                --------------------------
	.section	.nv.compat,"",@"SHT_CUDA_COMPAT_INFO"
	.align	4
        /*0000*/ 	.byte	0x02, 0x09, 0x00, 0x00, 0x02, 0x02, 0x01, 0x00, 0x02, 0x05, 0x05, 0x00, 0x03, 0x07, 0x01, 0x01
        /*0010*/ 	.byte	0x02, 0x03, 0x00, 0x00, 0x02, 0x06, 0x01, 0x00, 0x04, 0x0b, 0x08, 0x00, 0x09, 0x00, 0x00, 0x00
        /*0020*/ 	.byte	0x00, 0x00, 0x00, 0x00


//--------------------- .nv.info._Z11dot_productPKiS0_Pii --------------------------
	.section	.nv.info._Z11dot_productPKiS0_Pii,"",@"SHT_CUDA_INFO"
	.sectionflags	@""
	.align	4


	//----- nvinfo : EIATTR_CUDA_API_VERSION
	.align		4
        /*0000*/ 	.byte	0x04, 0x37
        /*0002*/ 	.short	(.L_7 - .L_6)
.L_6:
        /*0004*/ 	.word	0x00000082


	//----- nvinfo : EIATTR_KPARAM_INFO
	.align		4
.L_7:
        /*0008*/ 	.byte	0x04, 0x17
        /*000a*/ 	.short	(.L_9 - .L_8)
.L_8:
        /*000c*/ 	.word	0x00000000
        /*0010*/ 	.short	0x0003
        /*0012*/ 	.short	0x0018
        /*0014*/ 	.byte	0x00, 0xf0, 0x11, 0x00


	//----- nvinfo : EIATTR_KPARAM_INFO
	.align		4
.L_9:
        /*0018*/ 	.byte	0x04, 0x17
        /*001a*/ 	.short	(.L_11 - .L_10)
.L_10:
        /*001c*/ 	.word	0x00000000
        /*0020*/ 	.short	0x0002
        /*0022*/ 	.short	0x0010
        /*0024*/ 	.byte	0x00, 0xf5, 0x21, 0x00


	//----- nvinfo : EIATTR_KPARAM_INFO
	.align		4
.L_11:
        /*0028*/ 	.byte	0x04, 0x17
        /*002a*/ 	.short	(.L_13 - .L_12)
.L_12:
        /*002c*/ 	.word	0x00000000
        /*0030*/ 	.short	0x0001
        /*0032*/ 	.short	0x0008
        /*0034*/ 	.byte	0x00, 0xf5, 0x21, 0x00


	//----- nvinfo : EIATTR_KPARAM_INFO
	.align		4
.L_13:
        /*0038*/ 	.byte	0x04, 0x17
        /*003a*/ 	.short	(.L_15 - .L_14)
.L_14:
        /*003c*/ 	.word	0x00000000
        /*0040*/ 	.short	0x0000
        /*0042*/ 	.short	0x0000
        /*0044*/ 	.byte	0x00, 0xf5, 0x21, 0x00


	//----- nvinfo : EIATTR_SPARSE_MMA_MASK
	.align		4
.L_15:
        /*0048*/ 	.byte	0x03, 0x50
        /*004a*/ 	.short	0x0000


	//----- nvinfo : EIATTR_MAXREG_COUNT
	.align		4
        /*004c*/ 	.byte	0x03, 0x1b
        /*004e*/ 	.short	0x00ff


	//----- nvinfo : EIATTR_MERCURY_ISA_VERSION
	.align		4
        /*0050*/ 	.byte	0x03, 0x5f
        /*0052*/ 	.short	0x0101


	//----- nvinfo : EIATTR_INT_WARP_WIDE_INSTR_OFFSETS
	.align		4
        /*0054*/ 	.byte	0x04, 0x31
        /*0056*/ 	.short	(.L_17 - .L_16)


	//   ....[0]....
.L_16:
        /*0058*/ 	.word	0x00000110


	//   ....[1]....
        /*005c*/ 	.word	0x00000150


	//----- nvinfo : EIATTR_VRC_CTA_INIT_COUNT
	.align		4
.L_17:
        /*0060*/ 	.byte	0x02, 0x4a
	.zero		1
	.zero		1


	//----- nvinfo : EIATTR_EXIT_INSTR_OFFSETS
	.align		4
        /*0064*/ 	.byte	0x04, 0x1c
        /*0066*/ 	.short	(.L_19 - .L_18)


	//   ....[0]....
.L_18:
        /*0068*/ 	.word	0x00000070


	//   ....[1]....
        /*006c*/ 	.word	0x00000180


	//----- nvinfo : EIATTR_CBANK_PARAM_SIZE
	.align		4
.L_19:
        /*0070*/ 	.byte	0x03, 0x19
        /*0072*/ 	.short	0x001c


	//----- nvinfo : EIATTR_PARAM_CBANK
	.align		4
        /*0074*/ 	.byte	0x04, 0x0a
        /*0076*/ 	.short	(.L_21 - .L_20)
	.align		4
.L_20:
        /*0078*/ 	.word	index@(.nv.constant0._Z11dot_productPKiS0_Pii)
        /*007c*/ 	.short	0x0380
        /*007e*/ 	.short	0x001c


	//----- nvinfo : EIATTR_SW_WAR
	.align		4
.L_21:
        /*0080*/ 	.byte	0x04, 0x36
        /*0082*/ 	.short	(.L_23 - .L_22)
.L_22:
        /*0084*/ 	.word	0x00000008
.L_23:


//--------------------- .nv.callgraph             --------------------------
	.section	.nv.callgraph,"",@"SHT_CUDA_CALLGRAPH"
	.align	4
	.sectionentsize	8
	.align		4
        /*0000*/ 	.word	0x00000000
	.align		4
        /*0004*/ 	.word	0xffffffff
	.align		4
        /*0008*/ 	.word	0x00000000
	.align		4
        /*000c*/ 	.word	0xfffffffe
	.align		4
        /*0010*/ 	.word	0x00000000
	.align		4
        /*0014*/ 	.word	0xfffffffd
	.align		4
        /*0018*/ 	.word	0x00000000
	.align		4
        /*001c*/ 	.word	0xfffffffc


//--------------------- .text._Z11dot_productPKiS0_Pii --------------------------
	.section	.text._Z11dot_productPKiS0_Pii,"ax",@progbits
	.align	128
        .global         _Z11dot_productPKiS0_Pii
        .type           _Z11dot_productPKiS0_Pii,@function
        .size           _Z11dot_productPKiS0_Pii,(.L_x_1 - _Z11dot_productPKiS0_Pii)
        .other          _Z11dot_productPKiS0_Pii,@"STO_CUDA_ENTRY STV_DEFAULT"
_Z11dot_productPKiS0_Pii:
.text._Z11dot_productPKiS0_Pii:
[----:B------:R-:W-:Y:S01]  /*0000*/  LDC R1, c[0x0][0x37c] ;  /* 0x0000df00ff017b82 */ /* 0x000fe20000000800 */
[----:B------:R-:W0:Y:S07]  /*0010*/  S2R R7, SR_TID.X ;  /* 0x0000000000077919 */ /* 0x000e2e0000002100 */
[----:B------:R-:W0:Y:S01]  /*0020*/  S2UR UR4, SR_CTAID.X ;  /* 0x00000000000479c3 */ /* 0x000e220000002500 */
[----:B------:R-:W1:Y:S07]  /*0030*/  LDCU UR5, c[0x0][0x398] ;  /* 0x00007300ff0577ac */ /* 0x000e6e0008000800 */
[----:B------:R-:W0:Y:S02]  /*0040*/  LDC R0, c[0x0][0x360] ;  /* 0x0000d800ff007b82 */ /* 0x000e240000000800 */
[----:B0-----:R-:W-:-:S05]  /*0050*/  IMAD R7, R0, UR4, R7 ;  /* 0x0000000400077c24 */ /* 0x001fca000f8e0207 */
[----:B-1----:R-:W-:-:S13]  /*0060*/  ISETP.GE.AND P0, PT, R7, UR5, PT ;  /* 0x0000000507007c0c */ /* 0x002fda000bf06270 */
[----:B------:R-:W-:Y:S05]  /*0070*/  @P0 EXIT ;  /* 0x000000000000094d */ /* 0x000fea0003800000 */
[----:B------:R-:W0:Y:S01]  /*0080*/  LDC.64 R2, c[0x0][0x380] ;  /* 0x0000e000ff027b82 */ /* 0x000e220000000a00 */
[----:B------:R-:W1:Y:S07]  /*0090*/  LDCU.64 UR6, c[0x0][0x358] ;  /* 0x00006b00ff0677ac */ /* 0x000e6e0008000a00 */
[----:B------:R-:W2:Y:S01]  /*00a0*/  LDC.64 R4, c[0x0][0x388] ;  /* 0x0000e200ff047b82 */ /* 0x000ea20000000a00 */
[----:B0-----:R-:W-:-:S06]  /*00b0*/  IMAD.WIDE R2, R7, 0x4, R2 ;  /* 0x0000000407027825 */ /* 0x001fcc00078e0202 */
[----:B-1----:R-:W3:Y:S01]  /*00c0*/  LDG.E R2, desc[UR6][R2.64] ;  /* 0x0000000602027981 */ /* 0x002ee2000c1e1900 */
[----:B--2---:R-:W-:-:S06]  /*00d0*/  IMAD.WIDE R4, R7, 0x4, R4 ;  /* 0x0000000407047825 */ /* 0x004fcc00078e0204 */
[----:B------:R-:W3:Y:S01]  /*00e0*/  LDG.E R5, desc[UR6][R4.64] ;  /* 0x0000000604057981 */ /* 0x000ee2000c1e1900 */
[----:B------:R-:W0:Y:S01]  /*00f0*/  S2R R8, SR_LANEID ;  /* 0x0000000000087919 */ /* 0x000e220000000000 */
[----:B------:R-:W1:Y:S01]  /*0100*/  LDC.64 R6, c[0x0][0x390] ;  /* 0x0000e400ff067b82 */ /* 0x000e620000000a00 */
[----:B------:R-:W-:Y:S02]  /*0110*/  VOTEU.ANY UR4, UPT, PT ;  /* 0x0000000000047886 */ /* 0x000fe400038e0100 */
[----:B------:R-:W-:-:S06]  /*0120*/  UFLO.U32 UR4, UR4 ;  /* 0x00000004000472bd */ /* 0x000fcc00080e0000 */
[----:B0-----:R-:W-:Y:S01]  /*0130*/  ISETP.EQ.U32.AND P0, PT, R8, UR4, PT ;  /* 0x0000000408007c0c */ /* 0x001fe2000bf02070 */
[----:B---3--:R-:W-:-:S04]  /*0140*/  IMAD R0, R2, R5, RZ ;  /* 0x0000000502007224 */ /* 0x008fc800078e02ff */
[----:B------:R-:W0:Y:S02]  /*0150*/  REDUX.SUM UR5, R0 ;  /* 0x00000000000573c4 */ /* 0x000e24000000c000 */
[----:B0-----:R-:W-:-:S06]  /*0160*/  MOV R9, UR5 ;  /* 0x0000000500097c02 */ /* 0x001fcc0008000f00 */
[----:B-1----:R-:W-:Y:S01]  /*0170*/  @P0 REDG.E.ADD.STRONG.GPU desc[UR6][R6.64], R9 ;  /* 0x000000090600098e */ /* 0x002fe2000c12e106 */
[----:B------:R-:W-:Y:S05]  /*0180*/  EXIT ;  /* 0x000000000000794d */ /* 0x000fea0003800000 */
.L_x_0:
[----:B------:R-:W-:-:S00]  /*0190*/  BRA `(.L_x_0) ;  /* 0xfffffffc00fc7947 */ /* 0x000fc0000383ffff */
[----:B------:R-:W-:-:S00]  /*01a0*/  NOP ;  /* 0x0000000000007918 */ /* 0x000fc00000000000 */
        /* <DEDUP_REMOVED lines=13> */
.L_x_1:


//--------------------- .nv.shared.reserved.0     --------------------------
	.section	.nv.shared.reserved.0,"aw",@nobits
	.weak		__nv_reservedSMEM_offset_0_alias
	.size		__nv_reservedSMEM_offset_0_alias, 0, 64
	.other		__nv_reservedSMEM_offset_0_alias,@"STO_CUDA_RESERVED_SHARED STV_DEFAULT"
__nv_reservedSMEM_offset_0_alias:
	.zero		0
	.zero		64


//--------------------- .nv.constant0._Z11dot_productPKiS0_Pii --------------------------
	.section	.nv.constant0._Z11dot_productPKiS0_Pii,"a",@progbits
	.sectionflags	@""
	.align	4
.nv.constant0._Z11dot_productPKiS0_Pii:
	.zero		924


//--------------------- SYMBOLS --------------------------

	.type		.nv.reservedSmem.offset0,@object
	.size		.nv.reservedSmem.offset0,0x4
